	.headerflags	@"EF_CUDA_TEXMODE_UNIFIED EF_CUDA_64BIT_ADDRESS EF_CUDA_ACCELERATORS EF_CUDA_SM90 EF_CUDA_VIRTUAL_SM(EF_CUDA_SM90)"
	.elftype	@"ET_EXEC"


//--------------------- .nv.info                  --------------------------
	.section	.nv.info,"",@"SHT_CUDA_INFO"
	.align	4


	//----- nvinfo : EIATTR_REGCOUNT
	.align		4
        /*0000*/ 	.byte	0x04, 0x2f
        /*0002*/ 	.short	(.L_1 - .L_0)
	.align		4
.L_0:
        /*0004*/ 	.word	index@(triton_poi_fused_relu_1)
        /*0008*/ 	.word	0x00000008


	//----- nvinfo : EIATTR_MIN_STACK_SIZE
	.align		4
.L_1:
        /*000c*/ 	.byte	0x04, 0x12
        /*000e*/ 	.short	(.L_3 - .L_2)
	.align		4
.L_2:
        /*0010*/ 	.word	index@(triton_poi_fused_relu_1)
        /*0014*/ 	.word	0x00000000


	//----- nvinfo : EIATTR_FRAME_SIZE
	.align		4
.L_3:
        /*0018*/ 	.byte	0x04, 0x11
        /*001a*/ 	.short	(.L_5 - .L_4)
	.align		4
.L_4:
        /*001c*/ 	.word	index@(triton_poi_fused_relu_1)
        /*0020*/ 	.word	0x00000000


	//----- nvinfo : EIATTR_MIN_STACK_SIZE
	.align		4
.L_5:
        /*0024*/ 	.byte	0x04, 0x12
        /*0026*/ 	.short	(.L_7 - .L_6)
	.align		4
.L_6:
        /*0028*/ 	.word	index@(triton_poi_fused_relu_1)
        /*002c*/ 	.word	0x00000000
.L_7:


//--------------------- .nv.info.triton_poi_fused_relu_1 --------------------------
	.section	.nv.info.triton_poi_fused_relu_1,"",@"SHT_CUDA_INFO"
	.sectionflags	@""
	.align	4


	//----- nvinfo : EIATTR_CUDA_API_VERSION
	.align		4
        /*0000*/ 	.byte	0x04, 0x37
        /*0002*/ 	.short	(.L_9 - .L_8)
.L_8:
        /*0004*/ 	.word	0x0000007c


	//----- nvinfo : EIATTR_KPARAM_INFO
	.align		4
.L_9:
        /*0008*/ 	.byte	0x04, 0x17
        /*000a*/ 	.short	(.L_11 - .L_10)
.L_10:
        /*000c*/ 	.word	0x00000000
        /*0010*/ 	.short	0x0001
        /*0012*/ 	.short	0x0008
        /*0014*/ 	.byte	0x00, 0xf0, 0x11, 0x00


	//----- nvinfo : EIATTR_KPARAM_INFO
	.align		4
.L_11:
        /*0018*/ 	.byte	0x04, 0x17
        /*001a*/ 	.short	(.L_13 - .L_12)
.L_12:
        /*001c*/ 	.word	0x00000000
        /*0020*/ 	.short	0x0000
        /*0022*/ 	.short	0x0000
        /*0024*/ 	.byte	0x00, 0xf4, 0x21, 0x00


	//----- nvinfo : EIATTR_SPARSE_MMA_MASK
	.align		4
.L_13:
        /*0028*/ 	.byte	0x03, 0x50
        /*002a*/ 	.short	0x0000


	//----- nvinfo : EIATTR_MAXREG_COUNT
	.align		4
        /*002c*/ 	.byte	0x03, 0x1b
        /*002e*/ 	.short	0x00ff


	//----- nvinfo : EIATTR_EXIT_INSTR_OFFSETS
	.align		4
        /*0030*/ 	.byte	0x04, 0x1c
        /*0032*/ 	.short	(.L_15 - .L_14)


	//   ....[0]....
.L_14:
        /*0034*/ 	.word	0x00000120


	//   ....[1]....
        /*0038*/ 	.word	0x00000140


	//----- nvinfo : EIATTR_REQNTID
	.align		4
.L_15:
        /*003c*/ 	.byte	0x04, 0x10
        /*003e*/ 	.short	(.L_17 - .L_16)
.L_16:
        /*0040*/ 	.word	0x00000020
        /*0044*/ 	.word	0x00000001
        /*0048*/ 	.word	0x00000001


	//----- nvinfo : EIATTR_CRS_STACK_SIZE
	.align		4
.L_17:
        /*004c*/ 	.byte	0x04, 0x1e
        /*004e*/ 	.short	(.L_19 - .L_18)
.L_18:
        /*0050*/ 	.word	0x00000000


	//----- nvinfo : EIATTR_CBANK_PARAM_SIZE
	.align		4
.L_19:
        /*0054*/ 	.byte	0x03, 0x19
        /*0056*/ 	.short	0x000c


	//----- nvinfo : EIATTR_PARAM_CBANK
	.align		4
        /*0058*/ 	.byte	0x04, 0x0a
        /*005a*/ 	.short	(.L_21 - .L_20)
	.align		4
.L_20:
        /*005c*/ 	.word	index@(.nv.constant0.triton_poi_fused_relu_1)
        /*0060*/ 	.short	0x0210
        /*0062*/ 	.short	0x000c


	//----- nvinfo : EIATTR_SW_WAR
	.align		4
.L_21:
        /*0064*/ 	.byte	0x04, 0x36
        /*0066*/ 	.short	(.L_23 - .L_22)
.L_22:
        /*0068*/ 	.word	0x00000008
.L_23:


//--------------------- .nv.callgraph             --------------------------
	.section	.nv.callgraph,"",@"SHT_CUDA_CALLGRAPH"
	.align	4
	.sectionentsize	8
	.align		4
        /*0000*/ 	.word	0x00000000
	.align		4
        /*0004*/ 	.word	0xffffffff
	.align		4
        /*0008*/ 	.word	0x00000000
	.align		4
        /*000c*/ 	.word	0xfffffffe
	.align		4
        /*0010*/ 	.word	0x00000000
	.align		4
        /*0014*/ 	.word	0xfffffffd
	.align		4
        /*0018*/ 	.word	0x00000000
	.align		4
        /*001c*/ 	.word	0xfffffffc


//--------------------- .text.triton_poi_fused_relu_1 --------------------------
	.section	.text.triton_poi_fused_relu_1,"ax",@progbits
	.align	128
        .global         triton_poi_fused_relu_1
        .type           triton_poi_fused_relu_1,@function
        .size           triton_poi_fused_relu_1,(.L_x_3 - triton_poi_fused_relu_1)
        .other          triton_poi_fused_relu_1,@"STO_CUDA_ENTRY STV_DEFAULT"
triton_poi_fused_relu_1:
.text.triton_poi_fused_relu_1:
[----:B------:R-:W0:Y:S02]  /*0000*/  LDC R1, c[0x0][0x28] ;  /* 0x00000a00ff017b82 */ /* 0x000e240000000800 */
[----:B------:R-:W1:Y:S01]  /*0010*/  S2R R4, SR_TID.X ;  /* 0x0000000000047919 */ /* 0x000e620000002100 */
[----:B------:R-:W2:Y:S01]  /*0020*/  LDC.64 R2, c[0x0][0x210] ;  /* 0x00008400ff027b82 */ /* 0x000ea20000000a00 */
[----:B------:R-:W-:Y:S01]  /*0030*/  ULDC.64 UR4, c[0x0][0x208] ;  /* 0x0000820000047ab9 */ /* 0x000fe20000000a00 */
[----:B------:R-:W-:Y:S01]  /*0040*/  BSSY B0, `(.L_x_0) ;  /* 0x000000b000007945 */ /* 0x000fe20003800000 */
[----:B------:R-:W3:Y:S01]  /*0050*/  S2R R5, SR_CTAID.X ;  /* 0x0000000000057919 */ /* 0x000ee20000002500 */
[C---:B-1----:R-:W-:Y:S02]  /*0060*/  LOP3.LUT R0, R4.reuse, 0xf, RZ, 0xc0, !PT ;  /* 0x0000000f04007812 */ /* 0x042fe400078ec0ff */
[----:B------:R-:W-:-:S03]  /*0070*/  LOP3.LUT P0, RZ, R4, 0x10, RZ, 0xc0, !PT ;  /* 0x0000001004ff7812 */ /* 0x000fc6000780c0ff */
[----:B---3--:R-:W-:Y:S02]  /*0080*/  IMAD R5, R5, 0x10, R0 ;  /* 0x0000001005057824 */ /* 0x008fe400078e0200 */
[----:B------:R-:W-:Y:S02]  /*0090*/  IMAD.MOV.U32 R0, RZ, RZ, RZ ;  /* 0x000000ffff007224 */ /* 0x000fe400078e00ff */
[C---:B--2---:R-:W-:Y:S01]  /*00a0*/  IMAD.WIDE R2, R5.reuse, 0x4, R2 ;  /* 0x0000000405027825 */ /* 0x044fe200078e0202 */
[C---:B------:R-:W-:Y:S02]  /*00b0*/  ISETP.GE.AND P1, PT, R5.reuse, 0x10, PT ;  /* 0x000000100500780c */ /* 0x040fe40003f26270 */
[----:B------:R-:W-:-:S11]  /*00c0*/  ISETP.LT.AND P0, PT, R5, 0x10, !P0 ;  /* 0x000000100500780c */ /* 0x000fd60004701270 */
[----:B------:R-:W-:Y:S05]  /*00d0*/  @P1 BRA `(.L_x_1) ;  /* 0x0000000000041947 */ /* 0x000fea0003800000 */
[----:B------:R1:W5:Y:S02]  /*00e0*/  LDG.E R0, desc[UR4][R2.64] ;  /* 0x0000000402007981 */ /* 0x000364000c1e1900 */
.L_x_1:
[----:B------:R-:W-:Y:S05]  /*00f0*/  BSYNC B0 ;  /* 0x0000000000007941 */ /* 0x000fea0003800000 */
.L_x_0:
[----:B-----5:R-:W-:-:S04]  /*0100*/  FSETP.GEU.AND P1, PT, R0, RZ, PT ;  /* 0x000000ff0000720b */ /* 0x020fc80003f2e000 */
[----:B------:R-:W-:Y:S01]  /*0110*/  FSEL R5, R0, RZ, P1 ;  /* 0x000000ff00057208 */ /* 0x000fe20000800000 */
[----:B------:R-:W-:Y:S08]  /*0120*/  @!P0 EXIT ;  /* 0x000000000000894d */ /* 0x000ff00003800000 */
[----:B------:R-:W-:Y:S01]  /*0130*/  STG.E desc[UR4][R2.64], R5 ;  /* 0x0000000502007986 */ /* 0x000fe2000c101904 */
[----:B------:R-:W-:Y:S05]  /*0140*/  EXIT ;  /* 0x000000000000794d */ /* 0x000fea0003800000 */
.L_x_2:
[----:B------:R-:W-:-:S00]  /*0150*/  BRA `(.L_x_2) ;  /* 0xfffffffc00fc7947 */ /* 0x000fc0000383ffff */
[----:B------:R-:W-:-:S00]  /*0160*/  NOP ;  /* 0x0000000000007918 */ /* 0x000fc00000000000 */
        /* <DEDUP_REMOVED lines=9> */
.L_x_3:


//--------------------- .nv.constant0.triton_poi_fused_relu_1 --------------------------
	.section	.nv.constant0.triton_poi_fused_relu_1,"a",@progbits
	.sectionflags	@""
	.align	4
.nv.constant0.triton_poi_fused_relu_1:
	.zero		540
